//
// Generated by NVIDIA NVVM Compiler
//
// Compiler Build ID: CL-36424714
// Cuda compilation tools, release 13.0, V13.0.88
// Based on NVVM 20.0.0
//

.version 9.0
.target sm_100
.address_size 64

	// .globl	_Z23multicond_eziiui_kernelPfS_i

.visible .entry _Z23multicond_eziiui_kernelPfS_i(
	.param .u64 .ptr .align 1 _Z23multicond_eziiui_kernelPfS_i_param_0,
	.param .u64 .ptr .align 1 _Z23multicond_eziiui_kernelPfS_i_param_1,
	.param .u32 _Z23multicond_eziiui_kernelPfS_i_param_2
)
{
	.reg .pred 	%p<2>;
	.reg .b32 	%r<6>;
	.reg .b32 	%f<3>;
	.reg .b64 	%rd<8>;

	ld.param.u64 	%rd1, [_Z23multicond_eziiui_kernelPfS_i_param_0];
	ld.param.u64 	%rd2, [_Z23multicond_eziiui_kernelPfS_i_param_1];
	ld.param.u32 	%r2, [_Z23multicond_eziiui_kernelPfS_i_param_2];
	mov.u32 	%r3, %ctaid.x;
	mov.u32 	%r4, %ntid.x;
	mov.u32 	%r5, %tid.x;
	mad.lo.s32 	%r1, %r3, %r4, %r5;
	setp.ge.s32 	%p1, %r1, %r2;
	@%p1 bra 	$L__BB0_2;
	cvta.to.global.u64 	%rd3, %rd1;
	cvta.to.global.u64 	%rd4, %rd2;
	mul.wide.s32 	%rd5, %r1, 4;
	add.s64 	%rd6, %rd3, %rd5;
	ld.global.f32 	%f1, [%rd6];
	add.s64 	%rd7, %rd4, %rd5;
	add.f32 	%f2, %f1, %f1;
	st.global.f32 	[%rd7], %f2;
$L__BB0_2:
	ret;

}


// ===== COMPILED SASS (sm_100) =====

	.target	sm_100

	.elftype	@"ET_EXEC"


//--------------------- .note.nv.tkinfo           --------------------------
	.section	.note.nv.tkinfo,"",@"SHT_NOTE"
	.sectionflags	@"SHF_NOTE_NV_TKINFO"
	.tkinfo
        /*0018*/ 	.word	0x00000002
        /*0030*/ 	.string	""
        /*0030*/ 	.string	"ptxas"
        /*0030*/ 	.string	"Cuda compilation tools, release 13.0, V13.0.88"
        /*0030*/ 	.string	"Build cuda_13.0.r13.0/compiler.36424714_0"
        /*0030*/ 	.string	"-arch sm_100 -m 64 "



//--------------------- .note.nv.cuinfo           --------------------------
	.section	.note.nv.cuinfo,"",@"SHT_NOTE"
	.sectionflags	@"SHF_NOTE_NV_CUINFO"
        /*0018*/ 	.short	0x0002
        /*001a*/ 	.short	0x0064
        /*001c*/ 	.short	0x0082
	.zero		2


//--------------------- .nv.info                  --------------------------
	.section	.nv.info,"",@"SHT_CUDA_INFO"
	.align	4


	//----- nvinfo : EIATTR_REGCOUNT
	.align		4
        /*0000*/ 	.byte	0x04, 0x2f
        /*0002*/ 	.short	(.L_1 - .L_0)
	.align		4
.L_0:
        /*0004*/ 	.word	index@(_Z23multicond_eziiui_kernelPfS_i)
        /*0008*/ 	.word	0x0000000a


	//----- nvinfo : EIATTR_FRAME_SIZE
	.align		4
.L_1:
        /*000c*/ 	.byte	0x04, 0x11
        /*000e*/ 	.short	(.L_3 - .L_2)
	.align		4
.L_2:
        /*0010*/ 	.word	index@(_Z23multicond_eziiui_kernelPfS_i)
        /*0014*/ 	.word	0x00000000


	//----- nvinfo : EIATTR_MIN_STACK_SIZE
	.align		4
.L_3:
        /*0018*/ 	.byte	0x04, 0x12
        /*001a*/ 	.short	(.L_5 - .L_4)
	.align		4
.L_4:
        /*001c*/ 	.word	index@(_Z23multicond_eziiui_kernelPfS_i)
        /*0020*/ 	.word	0x00000000
.L_5:


//--------------------- .nv.compat                --------------------------
	.section	.nv.compat,"",@"SHT_CUDA_COMPAT_INFO"
	.align	4
        /*0000*/ 	.byte	0x02, 0x09, 0x00, 0x00, 0x02, 0x02, 0x01, 0x00, 0x02, 0x05, 0x05, 0x00, 0x03, 0x07, 0x01, 0x01
        /*0010*/ 	.byte	0x02, 0x03, 0x00, 0x00, 0x02, 0x06, 0x01, 0x00, 0x04, 0x0b, 0x08, 0x00, 0x09, 0x00, 0x00, 0x00
        /*0020*/ 	.byte	0x00, 0x00, 0x00, 0x00


//--------------------- .nv.info._Z23multicond_eziiui_kernelPfS_i --------------------------
	.section	.nv.info._Z23multicond_eziiui_kernelPfS_i,"",@"SHT_CUDA_INFO"
	.sectionflags	@""
	.align	4


	//----- nvinfo : EIATTR_CUDA_API_VERSION
	.align		4
        /*0000*/ 	.byte	0x04, 0x37
        /*0002*/ 	.short	(.L_7 - .L_6)
.L_6:
        /*0004*/ 	.word	0x00000082


	//----- nvinfo : EIATTR_KPARAM_INFO
	.align		4
.L_7:
        /*0008*/ 	.byte	0x04, 0x17
        /*000a*/ 	.short	(.L_9 - .L_8)
.L_8:
        /*000c*/ 	.word	0x00000000
        /*0010*/ 	.short	0x0002
        /*0012*/ 	.short	0x0010
        /*0014*/ 	.byte	0x00, 0xf0, 0x11, 0x00


	//----- nvinfo : EIATTR_KPARAM_INFO
	.align		4
.L_9:
        /*0018*/ 	.byte	0x04, 0x17
        /*001a*/ 	.short	(.L_11 - .L_10)
.L_10:
        /*001c*/ 	.word	0x00000000
        /*0020*/ 	.short	0x0001
        /*0022*/ 	.short	0x0008
        /*0024*/ 	.byte	0x00, 0xf5, 0x21, 0x00


	//----- nvinfo : EIATTR_KPARAM_INFO
	.align		4
.L_11:
        /*0028*/ 	.byte	0x04, 0x17
        /*002a*/ 	.short	(.L_13 - .L_12)
.L_12:
        /*002c*/ 	.word	0x00000000
        /*0030*/ 	.short	0x0000
        /*0032*/ 	.short	0x0000
        /*0034*/ 	.byte	0x00, 0xf5, 0x21, 0x00


	//----- nvinfo : EIATTR_SPARSE_MMA_MASK
	.align		4
.L_13:
        /*0038*/ 	.byte	0x03, 0x50
        /*003a*/ 	.short	0x0000


	//----- nvinfo : EIATTR_MAXREG_COUNT
	.align		4
        /*003c*/ 	.byte	0x03, 0x1b
        /*003e*/ 	.short	0x00ff


	//----- nvinfo : EIATTR_MERCURY_ISA_VERSION
	.align		4
        /*0040*/ 	.byte	0x03, 0x5f
        /*0042*/ 	.short	0x0101


	//----- nvinfo : EIATTR_VRC_CTA_INIT_COUNT
	.align		4
        /*0044*/ 	.byte	0x02, 0x4a
	.zero		1
	.zero		1


	//----- nvinfo : EIATTR_EXIT_INSTR_OFFSETS
	.align		4
        /*0048*/ 	.byte	0x04, 0x1c
        /*004a*/ 	.short	(.L_15 - .L_14)


	//   ....[0]....
.L_14:
        /*004c*/ 	.word	0x00000070


	//   ....[1]....
        /*0050*/ 	.word	0x00000100


	//----- nvinfo : EIATTR_CBANK_PARAM_SIZE
	.align		4
.L_15:
        /*0054*/ 	.byte	0x03, 0x19
        /*0056*/ 	.short	0x0014


	//----- nvinfo : EIATTR_PARAM_CBANK
	.align		4
        /*0058*/ 	.byte	0x04, 0x0a
        /*005a*/ 	.short	(.L_17 - .L_16)
	.align		4
.L_16:
        /*005c*/ 	.word	index@(.nv.constant0._Z23multicond_eziiui_kernelPfS_i)
        /*0060*/ 	.short	0x0380
        /*0062*/ 	.short	0x0014


	//----- nvinfo : EIATTR_SW_WAR
	.align		4
.L_17:
        /*0064*/ 	.byte	0x04, 0x36
        /*0066*/ 	.short	(.L_19 - .L_18)
.L_18:
        /*0068*/ 	.word	0x00000008
.L_19:


//--------------------- .nv.callgraph             --------------------------
	.section	.nv.callgraph,"",@"SHT_CUDA_CALLGRAPH"
	.align	4
	.sectionentsize	8
	.align		4
        /*0000*/ 	.word	0x00000000
	.align		4
        /*0004*/ 	.word	0xffffffff
	.align		4
        /*0008*/ 	.word	0x00000000
	.align		4
        /*000c*/ 	.word	0xfffffffe
	.align		4
        /*0010*/ 	.word	0x00000000
	.align		4
        /*0014*/ 	.word	0xfffffffd
	.align		4
        /*0018*/ 	.word	0x00000000
	.align		4
        /*001c*/ 	.word	0xfffffffc


//--------------------- .text._Z23multicond_eziiui_kernelPfS_i --------------------------
	.section	.text._Z23multicond_eziiui_kernelPfS_i,"ax",@progbits
	.align	128
        .global         _Z23multicond_eziiui_kernelPfS_i
        .type           _Z23multicond_eziiui_kernelPfS_i,@function
        .size           _Z23multicond_eziiui_kernelPfS_i,(.L_x_1 - _Z23multicond_eziiui_kernelPfS_i)
        .other          _Z23multicond_eziiui_kernelPfS_i,@"STO_CUDA_ENTRY STV_DEFAULT"
_Z23multicond_eziiui_kernelPfS_i:
.text._Z23multicond_eziiui_kernelPfS_i:
[----:B------:R-:W-:Y:S01]  /*0000*/  LDC R1, c[0x0][0x37c] ;  /* 0x0000df00ff017b82 */ /* 0x000fe20000000800 */
[----:B------:R-:W0:Y:S07]  /*0010*/  S2R R0, SR_TID.X ;  /* 0x0000000000007919 */ /* 0x000e2e0000002100 */
[----:B------:R-:W0:Y:S01]  /*0020*/  S2UR UR4, SR_CTAID.X ;  /* 0x00000000000479c3 */ /* 0x000e220000002500 */
[----:B------:R-:W1:Y:S07]  /*0030*/  LDCU UR5, c[0x0][0x390] ;  /* 0x00007200ff0577ac */ /* 0x000e6e0008000800 */
[----:B------:R-:W0:Y:S02]  /*0040*/  LDC R7, c[0x0][0x360] ;  /* 0x0000d800ff077b82 */ /* 0x000e240000000800 */
[----:B0-----:R-:W-:-:S05]  /*0050*/  IMAD R7, R7, UR4, R0 ;  /* 0x0000000407077c24 */ /* 0x001fca000f8e0200 */
[----:B-1----:R-:W-:-:S13]  /*0060*/  ISETP.GE.AND P0, PT, R7, UR5, PT ;  /* 0x0000000507007c0c */ /* 0x002fda000bf06270 */
[----:B------:R-:W-:Y:S05]  /*0070*/  @P0 EXIT ;  /* 0x000000000000094d */ /* 0x000fea0003800000 */
[----:B------:R-:W0:Y:S01]  /*0080*/  LDC.64 R2, c[0x0][0x380] ;  /* 0x0000e000ff027b82 */ /* 0x000e220000000a00 */
[----:B------:R-:W1:Y:S07]  /*0090*/  LDCU.64 UR4, c[0x0][0x358] ;  /* 0x00006b00ff0477ac */ /* 0x000e6e0008000a00 */
[----:B------:R-:W2:Y:S01]  /*00a0*/  LDC.64 R4, c[0x0][0x388] ;  /* 0x0000e200ff047b82 */ /* 0x000ea20000000a00 */
[----:B0-----:R-:W-:-:S06]  /*00b0*/  IMAD.WIDE R2, R7, 0x4, R2 ;  /* 0x0000000407027825 */ /* 0x001fcc00078e0202 */
[----:B-1----:R-:W3:Y:S01]  /*00c0*/  LDG.E R2, desc[UR4][R2.64] ;  /* 0x0000000402027981 */ /* 0x002ee2000c1e1900 */
[----:B--2---:R-:W-:-:S04]  /*00d0*/  IMAD.WIDE R4, R7, 0x4, R4 ;  /* 0x0000000407047825 */ /* 0x004fc800078e0204 */
[----:B---3--:R-:W-:-:S05]  /*00e0*/  FADD R7, R2, R2 ;  /* 0x0000000202077221 */ /* 0x008fca0000000000 */
[----:B------:R-:W-:Y:S01]  /*00f0*/  STG.E desc[UR4][R4.64], R7 ;  /* 0x0000000704007986 */ /* 0x000fe2000c101904 */
[----:B------:R-:W-:Y:S05]  /*0100*/  EXIT ;  /* 0x000000000000794d */ /* 0x000fea0003800000 */
.L_x_0:
[----:B------:R-:W-:-:S00]  /*0110*/  BRA `(.L_x_0) ;  /* 0xfffffffc00fc7947 */ /* 0x000fc0000383ffff */
[----:B------:R-:W-:-:S00]  /*0120*/  NOP ;  /* 0x0000000000007918 */ /* 0x000fc00000000000 */
        /* <DEDUP_REMOVED lines=13> */
.L_x_1:


//--------------------- .nv.shared.reserved.0     --------------------------
	.section	.nv.shared.reserved.0,"aw",@nobits
	.weak		__nv_reservedSMEM_offset_0_alias
	.size		__nv_reservedSMEM_offset_0_alias, 0, 64
	.other		__nv_reservedSMEM_offset_0_alias,@"STO_CUDA_RESERVED_SHARED STV_DEFAULT"
__nv_reservedSMEM_offset_0_alias:
	.zero		0
	.zero		64


//--------------------- .nv.constant0._Z23multicond_eziiui_kernelPfS_i --------------------------
	.section	.nv.constant0._Z23multicond_eziiui_kernelPfS_i,"a",@progbits
	.sectionflags	@""
	.align	4
.nv.constant0._Z23multicond_eziiui_kernelPfS_i:
	.zero		916


//--------------------- SYMBOLS --------------------------

	.type		.nv.reservedSmem.offset0,@object
	.size		.nv.reservedSmem.offset0,0x4
